//
// Generated by NVIDIA NVVM Compiler
//
// Compiler Build ID: CL-36424714
// Cuda compilation tools, release 13.0, V13.0.88
// Based on NVVM 20.0.0
//

.version 9.0
.target sm_100
.address_size 64

	// .globl	_Z13invert_kernelPhii

.visible .entry _Z13invert_kernelPhii(
	.param .u64 .ptr .align 1 _Z13invert_kernelPhii_param_0,
	.param .u32 _Z13invert_kernelPhii_param_1,
	.param .u32 _Z13invert_kernelPhii_param_2
)
{
	.reg .pred 	%p<2>;
	.reg .b16 	%rs<7>;
	.reg .b32 	%r<9>;
	.reg .b64 	%rd<5>;

	ld.param.u64 	%rd1, [_Z13invert_kernelPhii_param_0];
	ld.param.u32 	%r2, [_Z13invert_kernelPhii_param_1];
	ld.param.u32 	%r3, [_Z13invert_kernelPhii_param_2];
	mov.u32 	%r4, %tid.x;
	mov.u32 	%r5, %ntid.x;
	mov.u32 	%r6, %ctaid.x;
	mad.lo.s32 	%r1, %r5, %r6, %r4;
	mul.lo.s32 	%r7, %r3, %r2;
	setp.ge.s32 	%p1, %r1, %r7;
	@%p1 bra 	$L__BB0_2;
	cvta.to.global.u64 	%rd2, %rd1;
	shl.b32 	%r8, %r1, 2;
	cvt.s64.s32 	%rd3, %r8;
	add.s64 	%rd4, %rd2, %rd3;
	ld.global.u8 	%rs1, [%rd4];
	not.b16 	%rs2, %rs1;
	st.global.u8 	[%rd4], %rs2;
	ld.global.u8 	%rs3, [%rd4+1];
	not.b16 	%rs4, %rs3;
	st.global.u8 	[%rd4+1], %rs4;
	ld.global.u8 	%rs5, [%rd4+2];
	not.b16 	%rs6, %rs5;
	st.global.u8 	[%rd4+2], %rs6;
$L__BB0_2:
	ret;

}


// ===== COMPILED SASS (sm_100) =====

	.target	sm_100

	.elftype	@"ET_EXEC"


//--------------------- .note.nv.tkinfo           --------------------------
	.section	.note.nv.tkinfo,"",@"SHT_NOTE"
	.sectionflags	@"SHF_NOTE_NV_TKINFO"
	.tkinfo
        /*0018*/ 	.word	0x00000002
        /*0030*/ 	.string	""
        /*0030*/ 	.string	"ptxas"
        /*0030*/ 	.string	"Cuda compilation tools, release 13.0, V13.0.88"
        /*0030*/ 	.string	"Build cuda_13.0.r13.0/compiler.36424714_0"
        /*0030*/ 	.string	"-arch sm_100 -m 64 "



//--------------------- .note.nv.cuinfo           --------------------------
	.section	.note.nv.cuinfo,"",@"SHT_NOTE"
	.sectionflags	@"SHF_NOTE_NV_CUINFO"
        /*0018*/ 	.short	0x0002
        /*001a*/ 	.short	0x0064
        /*001c*/ 	.short	0x0082
	.zero		2


//--------------------- .nv.info                  --------------------------
	.section	.nv.info,"",@"SHT_CUDA_INFO"
	.align	4


	//----- nvinfo : EIATTR_REGCOUNT
	.align		4
        /*0000*/ 	.byte	0x04, 0x2f
        /*0002*/ 	.short	(.L_1 - .L_0)
	.align		4
.L_0:
        /*0004*/ 	.word	index@(_Z13invert_kernelPhii)
        /*0008*/ 	.word	0x0000000c


	//----- nvinfo : EIATTR_FRAME_SIZE
	.align		4
.L_1:
        /*000c*/ 	.byte	0x04, 0x11
        /*000e*/ 	.short	(.L_3 - .L_2)
	.align		4
.L_2:
        /*0010*/ 	.word	index@(_Z13invert_kernelPhii)
        /*0014*/ 	.word	0x00000000


	//----- nvinfo : EIATTR_MIN_STACK_SIZE
	.align		4
.L_3:
        /*0018*/ 	.byte	0x04, 0x12
        /*001a*/ 	.short	(.L_5 - .L_4)
	.align		4
.L_4:
        /*001c*/ 	.word	index@(_Z13invert_kernelPhii)
        /*0020*/ 	.word	0x00000000
.L_5:


//--------------------- .nv.compat                --------------------------
	.section	.nv.compat,"",@"SHT_CUDA_COMPAT_INFO"
	.align	4
        /*0000*/ 	.byte	0x02, 0x09, 0x00, 0x00, 0x02, 0x02, 0x01, 0x00, 0x02, 0x05, 0x05, 0x00, 0x03, 0x07, 0x01, 0x01
        /*0010*/ 	.byte	0x02, 0x03, 0x00, 0x00, 0x02, 0x06, 0x01, 0x00, 0x04, 0x0b, 0x08, 0x00, 0x09, 0x00, 0x00, 0x00
        /*0020*/ 	.byte	0x00, 0x00, 0x00, 0x00


//--------------------- .nv.info._Z13invert_kernelPhii --------------------------
	.section	.nv.info._Z13invert_kernelPhii,"",@"SHT_CUDA_INFO"
	.sectionflags	@""
	.align	4


	//----- nvinfo : EIATTR_CUDA_API_VERSION
	.align		4
        /*0000*/ 	.byte	0x04, 0x37
        /*0002*/ 	.short	(.L_7 - .L_6)
.L_6:
        /*0004*/ 	.word	0x00000082


	//----- nvinfo : EIATTR_KPARAM_INFO
	.align		4
.L_7:
        /*0008*/ 	.byte	0x04, 0x17
        /*000a*/ 	.short	(.L_9 - .L_8)
.L_8:
        /*000c*/ 	.word	0x00000000
        /*0010*/ 	.short	0x0002
        /*0012*/ 	.short	0x000c
        /*0014*/ 	.byte	0x00, 0xf0, 0x11, 0x00


	//----- nvinfo : EIATTR_KPARAM_INFO
	.align		4
.L_9:
        /*0018*/ 	.byte	0x04, 0x17
        /*001a*/ 	.short	(.L_11 - .L_10)
.L_10:
        /*001c*/ 	.word	0x00000000
        /*0020*/ 	.short	0x0001
        /*0022*/ 	.short	0x0008
        /*0024*/ 	.byte	0x00, 0xf0, 0x11, 0x00


	//----- nvinfo : EIATTR_KPARAM_INFO
	.align		4
.L_11:
        /*0028*/ 	.byte	0x04, 0x17
        /*002a*/ 	.short	(.L_13 - .L_12)
.L_12:
        /*002c*/ 	.word	0x00000000
        /*0030*/ 	.short	0x0000
        /*0032*/ 	.short	0x0000
        /*0034*/ 	.byte	0x00, 0xf5, 0x21, 0x00


	//----- nvinfo : EIATTR_SPARSE_MMA_MASK
	.align		4
.L_13:
        /*0038*/ 	.byte	0x03, 0x50
        /*003a*/ 	.short	0x0000


	//----- nvinfo : EIATTR_MAXREG_COUNT
	.align		4
        /*003c*/ 	.byte	0x03, 0x1b
        /*003e*/ 	.short	0x00ff


	//----- nvinfo : EIATTR_MERCURY_ISA_VERSION
	.align		4
        /*0040*/ 	.byte	0x03, 0x5f
        /*0042*/ 	.short	0x0101


	//----- nvinfo : EIATTR_VRC_CTA_INIT_COUNT
	.align		4
        /*0044*/ 	.byte	0x02, 0x4a
	.zero		1
	.zero		1


	//----- nvinfo : EIATTR_EXIT_INSTR_OFFSETS
	.align		4
        /*0048*/ 	.byte	0x04, 0x1c
        /*004a*/ 	.short	(.L_15 - .L_14)


	//   ....[0]....
.L_14:
        /*004c*/ 	.word	0x00000080


	//   ....[1]....
        /*0050*/ 	.word	0x00000170


	//----- nvinfo : EIATTR_CBANK_PARAM_SIZE
	.align		4
.L_15:
        /*0054*/ 	.byte	0x03, 0x19
        /*0056*/ 	.short	0x0010


	//----- nvinfo : EIATTR_PARAM_CBANK
	.align		4
        /*0058*/ 	.byte	0x04, 0x0a
        /*005a*/ 	.short	(.L_17 - .L_16)
	.align		4
.L_16:
        /*005c*/ 	.word	index@(.nv.constant0._Z13invert_kernelPhii)
        /*0060*/ 	.short	0x0380
        /*0062*/ 	.short	0x0010


	//----- nvinfo : EIATTR_SW_WAR
	.align		4
.L_17:
        /*0064*/ 	.byte	0x04, 0x36
        /*0066*/ 	.short	(.L_19 - .L_18)
.L_18:
        /*0068*/ 	.word	0x00000008
.L_19:


//--------------------- .nv.callgraph             --------------------------
	.section	.nv.callgraph,"",@"SHT_CUDA_CALLGRAPH"
	.align	4
	.sectionentsize	8
	.align		4
        /*0000*/ 	.word	0x00000000
	.align		4
        /*0004*/ 	.word	0xffffffff
	.align		4
        /*0008*/ 	.word	0x00000000
	.align		4
        /*000c*/ 	.word	0xfffffffe
	.align		4
        /*0010*/ 	.word	0x00000000
	.align		4
        /*0014*/ 	.word	0xfffffffd
	.align		4
        /*0018*/ 	.word	0x00000000
	.align		4
        /*001c*/ 	.word	0xfffffffc


//--------------------- .text._Z13invert_kernelPhii --------------------------
	.section	.text._Z13invert_kernelPhii,"ax",@progbits
	.align	128
        .global         _Z13invert_kernelPhii
        .type           _Z13invert_kernelPhii,@function
        .size           _Z13invert_kernelPhii,(.L_x_1 - _Z13invert_kernelPhii)
        .other          _Z13invert_kernelPhii,@"STO_CUDA_ENTRY STV_DEFAULT"
_Z13invert_kernelPhii:
.text._Z13invert_kernelPhii:
[----:B------:R-:W-:Y:S01]  /*0000*/  LDC R1, c[0x0][0x37c] ;  /* 0x0000df00ff017b82 */ /* 0x000fe20000000800 */
[----:B------:R-:W0:Y:S01]  /*0010*/  S2R R0, SR_TID.X ;  /* 0x0000000000007919 */ /* 0x000e220000002100 */
[----:B------:R-:W1:Y:S01]  /*0020*/  LDCU.64 UR4, c[0x0][0x388] ;  /* 0x00007100ff0477ac */ /* 0x000e620008000a00 */
[----:B------:R-:W0:Y:S01]  /*0030*/  S2R R3, SR_CTAID.X ;  /* 0x0000000000037919 */ /* 0x000e220000002500 */
[----:B------:R-:W0:Y:S01]  /*0040*/  LDCU UR6, c[0x0][0x360] ;  /* 0x00006c00ff0677ac */ /* 0x000e220008000800 */
[----:B-1----:R-:W-:Y:S01]  /*0050*/  UIMAD UR4, UR5, UR4, URZ ;  /* 0x00000004050472a4 */ /* 0x002fe2000f8e02ff */
[----:B0-----:R-:W-:-:S05]  /*0060*/  IMAD R0, R3, UR6, R0 ;  /* 0x0000000603007c24 */ /* 0x001fca000f8e0200 */
[----:B------:R-:W-:-:S13]  /*0070*/  ISETP.GE.AND P0, PT, R0, UR4, PT ;  /* 0x0000000400007c0c */ /* 0x000fda000bf06270 */
[----:B------:R-:W-:Y:S05]  /*0080*/  @P0 EXIT ;  /* 0x000000000000094d */ /* 0x000fea0003800000 */
[----:B------:R-:W0:Y:S01]  /*0090*/  LDCU.64 UR6, c[0x0][0x380] ;  /* 0x00007000ff0677ac */ /* 0x000e220008000a00 */
[----:B------:R-:W-:Y:S01]  /*00a0*/  IMAD.SHL.U32 R0, R0, 0x4, RZ ;  /* 0x0000000400007824 */ /* 0x000fe200078e00ff */
[----:B------:R-:W1:Y:S04]  /*00b0*/  LDCU.64 UR4, c[0x0][0x358] ;  /* 0x00006b00ff0477ac */ /* 0x000e680008000a00 */
[----:B0-----:R-:W-:-:S04]  /*00c0*/  IADD3 R2, P0, PT, R0, UR6, RZ ;  /* 0x0000000600027c10 */ /* 0x001fc8000ff1e0ff */
[----:B------:R-:W-:-:S05]  /*00d0*/  LEA.HI.X.SX32 R3, R0, UR7, 0x1, P0 ;  /* 0x0000000700037c11 */ /* 0x000fca00080f0eff */
[----:B-1----:R-:W2:Y:S04]  /*00e0*/  LDG.E.U8 R0, desc[UR4][R2.64] ;  /* 0x0000000402007981 */ /* 0x002ea8000c1e1100 */
[----:B------:R-:W3:Y:S04]  /*00f0*/  LDG.E.U8 R4, desc[UR4][R2.64+0x1] ;  /* 0x0000010402047981 */ /* 0x000ee8000c1e1100 */
[----:B------:R-:W4:Y:S01]  /*0100*/  LDG.E.U8 R6, desc[UR4][R2.64+0x2] ;  /* 0x0000020402067981 */ /* 0x000f22000c1e1100 */
[----:B--2---:R-:W-:Y:S02]  /*0110*/  LOP3.LUT R5, RZ, R0, RZ, 0x33, !PT ;  /* 0x00000000ff057212 */ /* 0x004fe400078e33ff */
[----:B---3--:R-:W-:-:S03]  /*0120*/  LOP3.LUT R7, RZ, R4, RZ, 0x33, !PT ;  /* 0x00000004ff077212 */ /* 0x008fc600078e33ff */
[----:B------:R-:W-:Y:S01]  /*0130*/  STG.E.U8 desc[UR4][R2.64], R5 ;  /* 0x0000000502007986 */ /* 0x000fe2000c101104 */
[----:B----4-:R-:W-:-:S03]  /*0140*/  LOP3.LUT R9, RZ, R6, RZ, 0x33, !PT ;  /* 0x00000006ff097212 */ /* 0x010fc600078e33ff */
[----:B------:R-:W-:Y:S04]  /*0150*/  STG.E.U8 desc[UR4][R2.64+0x1], R7 ;  /* 0x0000010702007986 */ /* 0x000fe8000c101104 */
[----:B------:R-:W-:Y:S01]  /*0160*/  STG.E.U8 desc[UR4][R2.64+0x2], R9 ;  /* 0x0000020902007986 */ /* 0x000fe2000c101104 */
[----:B------:R-:W-:Y:S05]  /*0170*/  EXIT ;  /* 0x000000000000794d */ /* 0x000fea0003800000 */
.L_x_0:
[----:B------:R-:W-:-:S00]  /*0180*/  BRA `(.L_x_0) ;  /* 0xfffffffc00fc7947 */ /* 0x000fc0000383ffff */
[----:B------:R-:W-:-:S00]  /*0190*/  NOP ;  /* 0x0000000000007918 */ /* 0x000fc00000000000 */
        /* <DEDUP_REMOVED lines=14> */
.L_x_1:


//--------------------- .nv.shared.reserved.0     --------------------------
	.section	.nv.shared.reserved.0,"aw",@nobits
	.weak		__nv_reservedSMEM_offset_0_alias
	.size		__nv_reservedSMEM_offset_0_alias, 0, 64
	.other		__nv_reservedSMEM_offset_0_alias,@"STO_CUDA_RESERVED_SHARED STV_DEFAULT"
__nv_reservedSMEM_offset_0_alias:
	.zero		0
	.zero		64


//--------------------- .nv.constant0._Z13invert_kernelPhii --------------------------
	.section	.nv.constant0._Z13invert_kernelPhii,"a",@progbits
	.sectionflags	@""
	.align	4
.nv.constant0._Z13invert_kernelPhii:
	.zero		912


//--------------------- SYMBOLS --------------------------

	.type		.nv.reservedSmem.offset0,@object
	.size		.nv.reservedSmem.offset0,0x4
